//
// Generated by NVIDIA NVVM Compiler
//
// Compiler Build ID: CL-36424714
// Cuda compilation tools, release 13.0, V13.0.88
// Based on NVVM 20.0.0
//

.version 9.0
.target sm_100
.address_size 64

	// .globl	default_function_kernel_1

.visible .entry default_function_kernel_1(
	.param .u64 .ptr .align 1 default_function_kernel_1_param_0,
	.param .u64 .ptr .align 1 default_function_kernel_1_param_1
)
.maxntid 6
{
	.reg .b32 	%r<4>;
	.reg .b32 	%f<4>;
	.reg .b64 	%rd<8>;

	ld.param.u64 	%rd1, [default_function_kernel_1_param_0];
	ld.param.u64 	%rd2, [default_function_kernel_1_param_1];
	cvta.to.global.u64 	%rd3, %rd1;
	cvta.to.global.u64 	%rd4, %rd2;
	mov.u32 	%r1, %ctaid.x;
	mov.u32 	%r2, %tid.x;
	mad.lo.s32 	%r3, %r1, 6, %r2;
	mul.wide.u32 	%rd5, %r3, 4;
	add.s64 	%rd6, %rd4, %rd5;
	ld.global.nc.f32 	%f1, [%rd6];
	abs.f32 	%f2, %f1;
	add.f32 	%f3, %f1, %f2;
	add.s64 	%rd7, %rd3, %rd5;
	st.global.f32 	[%rd7], %f3;
	ret;

}
	// .globl	default_function_kernel_2
.visible .entry default_function_kernel_2(
	.param .u64 .ptr .align 1 default_function_kernel_2_param_0,
	.param .u64 .ptr .align 1 default_function_kernel_2_param_1
)
.maxntid 32
{
	.reg .pred 	%p<5>;
	.reg .b32 	%r<8>;
	.reg .b32 	%f<28>;
	.reg .b64 	%rd<8>;

	ld.param.u64 	%rd1, [default_function_kernel_2_param_0];
	ld.param.u64 	%rd2, [default_function_kernel_2_param_1];
	mov.u32 	%r1, %ctaid.x;
	shl.b32 	%r3, %r1, 2;
	mov.u32 	%r2, %tid.x;
	shr.u32 	%r4, %r2, 3;
	or.b32  	%r5, %r3, %r4;
	setp.gt.u32 	%p1, %r5, 8;
	@%p1 bra 	$L__BB1_2;
	cvta.to.global.u64 	%rd3, %rd2;
	cvta.to.global.u64 	%rd4, %rd1;
	shl.b32 	%r6, %r1, 5;
	or.b32  	%r7, %r6, %r2;
	mul.wide.u32 	%rd5, %r7, 4;
	add.s64 	%rd6, %rd3, %rd5;
	ld.global.nc.f32 	%f1, [%rd6];
	cvt.rpi.f32.f32 	%f2, %f1;
	add.f32 	%f3, %f1, %f2;
	abs.f32 	%f4, %f3;
	fma.rn.f32 	%f5, %f4, 0fBF000000, 0f3F000000;
	rsqrt.approx.ftz.f32 	%f6, %f5;
	mul.f32 	%f7, %f6, %f5;
	mul.f32 	%f8, %f6, 0fBF000000;
	fma.rn.f32 	%f9, %f7, %f8, 0f3F000000;
	fma.rn.f32 	%f10, %f7, %f9, %f7;
	setp.eq.f32 	%p2, %f4, 0f3F800000;
	selp.f32 	%f11, 0f00000000, %f10, %p2;
	setp.gt.f32 	%p3, %f4, 0f3F0F5C29;
	selp.f32 	%f12, %f11, %f4, %p3;
	copysign.f32 	%f13, %f3, %f12;
	mul.f32 	%f14, %f13, %f13;
	fma.rn.f32 	%f15, %f14, 0f3D10ECEF, 0f3C8B1ABB;
	fma.rn.f32 	%f16, %f15, %f14, 0f3CFC028C;
	fma.rn.f32 	%f17, %f16, %f14, 0f3D372139;
	fma.rn.f32 	%f18, %f17, %f14, 0f3D9993DB;
	fma.rn.f32 	%f19, %f18, %f14, 0f3E2AAAC6;
	mul.f32 	%f20, %f14, %f19;
	fma.rn.f32 	%f21, %f20, %f13, %f13;
	neg.f32 	%f22, %f21;
	selp.f32 	%f23, %f21, %f22, %p3;
	fma.rn.f32 	%f24, 0f3F6EE581, 0f3FD774EB, %f23;
	setp.gt.f32 	%p4, %f3, 0f3F0F5C29;
	selp.f32 	%f25, %f21, %f24, %p4;
	add.f32 	%f26, %f25, %f25;
	selp.f32 	%f27, %f26, %f25, %p3;
	add.s64 	%rd7, %rd4, %rd5;
	st.global.f32 	[%rd7], %f27;
$L__BB1_2:
	ret;

}
	// .globl	default_function_kernel
.visible .entry default_function_kernel(
	.param .u64 .ptr .align 1 default_function_kernel_param_0,
	.param .u64 .ptr .align 1 default_function_kernel_param_1
)
.maxntid 32
{
	.reg .pred 	%p<8>;
	.reg .b32 	%r<14>;
	.reg .b32 	%f<38>;
	.reg .b64 	%rd<9>;

	ld.param.u64 	%rd1, [default_function_kernel_param_0];
	ld.param.u64 	%rd2, [default_function_kernel_param_1];
	mov.u32 	%r1, %ctaid.x;
	shl.b32 	%r5, %r1, 2;
	mov.u32 	%r2, %tid.x;
	shr.u32 	%r6, %r2, 3;
	or.b32  	%r7, %r5, %r6;
	setp.gt.u32 	%p1, %r7, 8;
	@%p1 bra 	$L__BB2_4;
	cvta.to.global.u64 	%rd3, %rd2;
	shl.b32 	%r8, %r1, 5;
	or.b32  	%r3, %r8, %r2;
	mul.wide.u32 	%rd4, %r3, 4;
	add.s64 	%rd5, %rd3, %rd4;
	ld.global.nc.f32 	%f1, [%rd5];
	abs.f32 	%f2, %f1;
	fma.rn.f32 	%f7, %f1, %f1, 0f3F800000;
	rsqrt.approx.ftz.f32 	%f8, %f7;
	fma.rn.f32 	%f9, %f7, %f8, 0f3F800000;
	rcp.approx.ftz.f32 	%f10, %f9;
	mul.f32 	%f11, %f2, %f10;
	fma.rn.f32 	%f12, %f2, %f11, %f2;
	setp.gt.f32 	%p2, %f2, 0f4B000000;
	selp.f32 	%f3, %f2, %f12, %p2;
	mov.f32 	%f13, 0f3F800000;
	add.rz.f32 	%f14, %f3, %f13;
	mov.b32 	%r9, %f14;
	add.s32 	%r10, %r9, -1061158912;
	and.b32  	%r11, %r10, -8388608;
	mov.b32 	%r4, %f3;
	sub.s32 	%r12, %r4, %r11;
	mov.b32 	%f15, %r12;
	sub.s32 	%r13, 1082130432, %r11;
	mov.b32 	%f16, %r13;
	fma.rn.f32 	%f17, %f16, 0f3E800000, 0fBF800000;
	add.f32 	%f18, %f17, %f15;
	cvt.rn.f32.s32 	%f19, %r11;
	mul.f32 	%f20, %f19, 0f34000000;
	fma.rn.f32 	%f21, %f18, 0fBD39BF78, 0f3DD80012;
	fma.rn.f32 	%f22, %f21, %f18, 0fBE0778E0;
	fma.rn.f32 	%f23, %f22, %f18, 0f3E146475;
	fma.rn.f32 	%f24, %f23, %f18, 0fBE2A68DD;
	fma.rn.f32 	%f25, %f24, %f18, 0f3E4CAF9E;
	fma.rn.f32 	%f26, %f25, %f18, 0fBE800042;
	fma.rn.f32 	%f27, %f26, %f18, 0f3EAAAAE6;
	fma.rn.f32 	%f28, %f27, %f18, 0fBF000000;
	mul.f32 	%f29, %f18, %f28;
	fma.rn.f32 	%f30, %f29, %f18, %f18;
	fma.rn.f32 	%f37, %f20, 0f3F317218, %f30;
	setp.lt.u32 	%p3, %r4, 2139095040;
	@%p3 bra 	$L__BB2_3;
	setp.gt.s32 	%p4, %r4, -1082130432;
	fma.rn.f32 	%f31, %f3, 0f7F800000, 0f7F800000;
	selp.f32 	%f32, %f31, %f37, %p4;
	setp.eq.f32 	%p5, %f3, 0f00000000;
	selp.f32 	%f37, 0f80000000, %f32, %p5;
$L__BB2_3:
	setp.gt.f32 	%p6, %f2, 0f4B000000;
	add.f32 	%f33, %f37, 0f3F317218;
	selp.f32 	%f34, %f33, %f37, %p6;
	setp.num.f32 	%p7, %f2, %f2;
	copysign.f32 	%f35, %f1, %f34;
	selp.f32 	%f36, %f35, %f34, %p7;
	cvta.to.global.u64 	%rd6, %rd1;
	add.s64 	%rd8, %rd6, %rd4;
	st.global.f32 	[%rd8], %f36;
$L__BB2_4:
	ret;

}


// ===== COMPILED SASS (sm_100) =====

	.target	sm_100

	.elftype	@"ET_EXEC"


//--------------------- .note.nv.tkinfo           --------------------------
	.section	.note.nv.tkinfo,"",@"SHT_NOTE"
	.sectionflags	@"SHF_NOTE_NV_TKINFO"
	.tkinfo
        /*0018*/ 	.word	0x00000002
        /*0030*/ 	.string	""
        /*0030*/ 	.string	"ptxas"
        /*0030*/ 	.string	"Cuda compilation tools, release 13.0, V13.0.88"
        /*0030*/ 	.string	"Build cuda_13.0.r13.0/compiler.36424714_0"
        /*0030*/ 	.string	"-arch sm_100 -m 64 "



//--------------------- .note.nv.cuinfo           --------------------------
	.section	.note.nv.cuinfo,"",@"SHT_NOTE"
	.sectionflags	@"SHF_NOTE_NV_CUINFO"
        /*0018*/ 	.short	0x0002
        /*001a*/ 	.short	0x0064
        /*001c*/ 	.short	0x0082
	.zero		2


//--------------------- .nv.info                  --------------------------
	.section	.nv.info,"",@"SHT_CUDA_INFO"
	.align	4


	//----- nvinfo : EIATTR_REGCOUNT
	.align		4
        /*0000*/ 	.byte	0x04, 0x2f
        /*0002*/ 	.short	(.L_1 - .L_0)
	.align		4
.L_0:
        /*0004*/ 	.word	index@(default_function_kernel_1)
        /*0008*/ 	.word	0x0000000a


	//----- nvinfo : EIATTR_FRAME_SIZE
	.align		4
.L_1:
        /*000c*/ 	.byte	0x04, 0x11
        /*000e*/ 	.short	(.L_3 - .L_2)
	.align		4
.L_2:
        /*0010*/ 	.word	index@(default_function_kernel_1)
        /*0014*/ 	.word	0x00000000


	//----- nvinfo : EIATTR_REGCOUNT
	.align		4
.L_3:
        /*0018*/ 	.byte	0x04, 0x2f
        /*001a*/ 	.short	(.L_5 - .L_4)
	.align		4
.L_4:
        /*001c*/ 	.word	index@(default_function_kernel_2)
        /*0020*/ 	.word	0x0000000c


	//----- nvinfo : EIATTR_FRAME_SIZE
	.align		4
.L_5:
        /*0024*/ 	.byte	0x04, 0x11
        /*0026*/ 	.short	(.L_7 - .L_6)
	.align		4
.L_6:
        /*0028*/ 	.word	index@(default_function_kernel_2)
        /*002c*/ 	.word	0x00000000


	//----- nvinfo : EIATTR_REGCOUNT
	.align		4
.L_7:
        /*0030*/ 	.byte	0x04, 0x2f
        /*0032*/ 	.short	(.L_9 - .L_8)
	.align		4
.L_8:
        /*0034*/ 	.word	index@(default_function_kernel)
        /*0038*/ 	.word	0x0000000c


	//----- nvinfo : EIATTR_FRAME_SIZE
	.align		4
.L_9:
        /*003c*/ 	.byte	0x04, 0x11
        /*003e*/ 	.short	(.L_11 - .L_10)
	.align		4
.L_10:
        /*0040*/ 	.word	index@(default_function_kernel)
        /*0044*/ 	.word	0x00000000


	//----- nvinfo : EIATTR_MIN_STACK_SIZE
	.align		4
.L_11:
        /*0048*/ 	.byte	0x04, 0x12
        /*004a*/ 	.short	(.L_13 - .L_12)
	.align		4
.L_12:
        /*004c*/ 	.word	index@(default_function_kernel)
        /*0050*/ 	.word	0x00000000


	//----- nvinfo : EIATTR_MIN_STACK_SIZE
	.align		4
.L_13:
        /*0054*/ 	.byte	0x04, 0x12
        /*0056*/ 	.short	(.L_15 - .L_14)
	.align		4
.L_14:
        /*0058*/ 	.word	index@(default_function_kernel_2)
        /*005c*/ 	.word	0x00000000


	//----- nvinfo : EIATTR_MIN_STACK_SIZE
	.align		4
.L_15:
        /*0060*/ 	.byte	0x04, 0x12
        /*0062*/ 	.short	(.L_17 - .L_16)
	.align		4
.L_16:
        /*0064*/ 	.word	index@(default_function_kernel_1)
        /*0068*/ 	.word	0x00000000
.L_17:


//--------------------- .nv.compat                --------------------------
	.section	.nv.compat,"",@"SHT_CUDA_COMPAT_INFO"
	.align	4
        /*0000*/ 	.byte	0x02, 0x09, 0x00, 0x00, 0x02, 0x02, 0x01, 0x00, 0x02, 0x05, 0x05, 0x00, 0x03, 0x07, 0x01, 0x01
        /*0010*/ 	.byte	0x02, 0x03, 0x00, 0x00, 0x02, 0x06, 0x01, 0x00, 0x04, 0x0b, 0x08, 0x00, 0x01, 0x00, 0x00, 0x00
        /*0020*/ 	.byte	0x00, 0x00, 0x00, 0x00


//--------------------- .nv.info.default_function_kernel --------------------------
	.section	.nv.info.default_function_kernel,"",@"SHT_CUDA_INFO"
	.sectionflags	@""
	.align	4


	//----- nvinfo : EIATTR_CUDA_API_VERSION
	.align		4
        /*0000*/ 	.byte	0x04, 0x37
        /*0002*/ 	.short	(.L_19 - .L_18)
.L_18:
        /*0004*/ 	.word	0x00000082


	//----- nvinfo : EIATTR_KPARAM_INFO
	.align		4
.L_19:
        /*0008*/ 	.byte	0x04, 0x17
        /*000a*/ 	.short	(.L_21 - .L_20)
.L_20:
        /*000c*/ 	.word	0x00000000
        /*0010*/ 	.short	0x0001
        /*0012*/ 	.short	0x0008
        /*0014*/ 	.byte	0x00, 0xf5, 0x21, 0x00


	//----- nvinfo : EIATTR_KPARAM_INFO
	.align		4
.L_21:
        /*0018*/ 	.byte	0x04, 0x17
        /*001a*/ 	.short	(.L_23 - .L_22)
.L_22:
        /*001c*/ 	.word	0x00000000
        /*0020*/ 	.short	0x0000
        /*0022*/ 	.short	0x0000
        /*0024*/ 	.byte	0x00, 0xf5, 0x21, 0x00


	//----- nvinfo : EIATTR_SPARSE_MMA_MASK
	.align		4
.L_23:
        /*0028*/ 	.byte	0x03, 0x50
        /*002a*/ 	.short	0x0000


	//----- nvinfo : EIATTR_MAXREG_COUNT
	.align		4
        /*002c*/ 	.byte	0x03, 0x1b
        /*002e*/ 	.short	0x00ff


	//----- nvinfo : EIATTR_MERCURY_ISA_VERSION
	.align		4
        /*0030*/ 	.byte	0x03, 0x5f
        /*0032*/ 	.short	0x0101


	//----- nvinfo : EIATTR_VRC_CTA_INIT_COUNT
	.align		4
        /*0034*/ 	.byte	0x02, 0x4a
	.zero		1
	.zero		1


	//----- nvinfo : EIATTR_EXIT_INSTR_OFFSETS
	.align		4
        /*0038*/ 	.byte	0x04, 0x1c
        /*003a*/ 	.short	(.L_25 - .L_24)


	//   ....[0]....
.L_24:
        /*003c*/ 	.word	0x00000070


	//   ....[1]....
        /*0040*/ 	.word	0x00000390


	//----- nvinfo : EIATTR_MAX_THREADS
	.align		4
.L_25:
        /*0044*/ 	.byte	0x04, 0x05
        /*0046*/ 	.short	(.L_27 - .L_26)
.L_26:
        /*0048*/ 	.word	0x00000020
        /*004c*/ 	.word	0x00000001
        /*0050*/ 	.word	0x00000001


	//----- nvinfo : EIATTR_CBANK_PARAM_SIZE
	.align		4
.L_27:
        /*0054*/ 	.byte	0x03, 0x19
        /*0056*/ 	.short	0x0010


	//----- nvinfo : EIATTR_PARAM_CBANK
	.align		4
        /*0058*/ 	.byte	0x04, 0x0a
        /*005a*/ 	.short	(.L_29 - .L_28)
	.align		4
.L_28:
        /*005c*/ 	.word	index@(.nv.constant0.default_function_kernel)
        /*0060*/ 	.short	0x0380
        /*0062*/ 	.short	0x0010


	//----- nvinfo : EIATTR_SW_WAR
	.align		4
.L_29:
        /*0064*/ 	.byte	0x04, 0x36
        /*0066*/ 	.short	(.L_31 - .L_30)
.L_30:
        /*0068*/ 	.word	0x00000008
.L_31:


//--------------------- .nv.info.default_function_kernel_2 --------------------------
	.section	.nv.info.default_function_kernel_2,"",@"SHT_CUDA_INFO"
	.sectionflags	@""
	.align	4


	//----- nvinfo : EIATTR_CUDA_API_VERSION
	.align		4
        /*0000*/ 	.byte	0x04, 0x37
        /*0002*/ 	.short	(.L_33 - .L_32)
.L_32:
        /*0004*/ 	.word	0x00000082


	//----- nvinfo : EIATTR_KPARAM_INFO
	.align		4
.L_33:
        /*0008*/ 	.byte	0x04, 0x17
        /*000a*/ 	.short	(.L_35 - .L_34)
.L_34:
        /*000c*/ 	.word	0x00000000
        /*0010*/ 	.short	0x0001
        /*0012*/ 	.short	0x0008
        /*0014*/ 	.byte	0x00, 0xf5, 0x21, 0x00


	//----- nvinfo : EIATTR_KPARAM_INFO
	.align		4
.L_35:
        /*0018*/ 	.byte	0x04, 0x17
        /*001a*/ 	.short	(.L_37 - .L_36)
.L_36:
        /*001c*/ 	.word	0x00000000
        /*0020*/ 	.short	0x0000
        /*0022*/ 	.short	0x0000
        /*0024*/ 	.byte	0x00, 0xf5, 0x21, 0x00


	//----- nvinfo : EIATTR_SPARSE_MMA_MASK
	.align		4
.L_37:
        /*0028*/ 	.byte	0x03, 0x50
        /*002a*/ 	.short	0x0000


	//----- nvinfo : EIATTR_MAXREG_COUNT
	.align		4
        /*002c*/ 	.byte	0x03, 0x1b
        /*002e*/ 	.short	0x00ff


	//----- nvinfo : EIATTR_MERCURY_ISA_VERSION
	.align		4
        /*0030*/ 	.byte	0x03, 0x5f
        /*0032*/ 	.short	0x0101


	//----- nvinfo : EIATTR_VRC_CTA_INIT_COUNT
	.align		4
        /*0034*/ 	.byte	0x02, 0x4a
	.zero		1
	.zero		1


	//----- nvinfo : EIATTR_EXIT_INSTR_OFFSETS
	.align		4
        /*0038*/ 	.byte	0x04, 0x1c
        /*003a*/ 	.short	(.L_39 - .L_38)


	//   ....[0]....
.L_38:
        /*003c*/ 	.word	0x00000070


	//   ....[1]....
        /*0040*/ 	.word	0x000002d0


	//----- nvinfo : EIATTR_MAX_THREADS
	.align		4
.L_39:
        /*0044*/ 	.byte	0x04, 0x05
        /*0046*/ 	.short	(.L_41 - .L_40)
.L_40:
        /*0048*/ 	.word	0x00000020
        /*004c*/ 	.word	0x00000001
        /*0050*/ 	.word	0x00000001


	//----- nvinfo : EIATTR_CBANK_PARAM_SIZE
	.align		4
.L_41:
        /*0054*/ 	.byte	0x03, 0x19
        /*0056*/ 	.short	0x0010


	//----- nvinfo : EIATTR_PARAM_CBANK
	.align		4
        /*0058*/ 	.byte	0x04, 0x0a
        /*005a*/ 	.short	(.L_43 - .L_42)
	.align		4
.L_42:
        /*005c*/ 	.word	index@(.nv.constant0.default_function_kernel_2)
        /*0060*/ 	.short	0x0380
        /*0062*/ 	.short	0x0010


	//----- nvinfo : EIATTR_SW_WAR
	.align		4
.L_43:
        /*0064*/ 	.byte	0x04, 0x36
        /*0066*/ 	.short	(.L_45 - .L_44)
.L_44:
        /*0068*/ 	.word	0x00000008
.L_45:


//--------------------- .nv.info.default_function_kernel_1 --------------------------
	.section	.nv.info.default_function_kernel_1,"",@"SHT_CUDA_INFO"
	.sectionflags	@""
	.align	4


	//----- nvinfo : EIATTR_CUDA_API_VERSION
	.align		4
        /*0000*/ 	.byte	0x04, 0x37
        /*0002*/ 	.short	(.L_47 - .L_46)
.L_46:
        /*0004*/ 	.word	0x00000082


	//----- nvinfo : EIATTR_KPARAM_INFO
	.align		4
.L_47:
        /*0008*/ 	.byte	0x04, 0x17
        /*000a*/ 	.short	(.L_49 - .L_48)
.L_48:
        /*000c*/ 	.word	0x00000000
        /*0010*/ 	.short	0x0001
        /*0012*/ 	.short	0x0008
        /*0014*/ 	.byte	0x00, 0xf5, 0x21, 0x00


	//----- nvinfo : EIATTR_KPARAM_INFO
	.align		4
.L_49:
        /*0018*/ 	.byte	0x04, 0x17
        /*001a*/ 	.short	(.L_51 - .L_50)
.L_50:
        /*001c*/ 	.word	0x00000000
        /*0020*/ 	.short	0x0000
        /*0022*/ 	.short	0x0000
        /*0024*/ 	.byte	0x00, 0xf5, 0x21, 0x00


	//----- nvinfo : EIATTR_SPARSE_MMA_MASK
	.align		4
.L_51:
        /*0028*/ 	.byte	0x03, 0x50
        /*002a*/ 	.short	0x0000


	//----- nvinfo : EIATTR_MAXREG_COUNT
	.align		4
        /*002c*/ 	.byte	0x03, 0x1b
        /*002e*/ 	.short	0x00ff


	//----- nvinfo : EIATTR_MERCURY_ISA_VERSION
	.align		4
        /*0030*/ 	.byte	0x03, 0x5f
        /*0032*/ 	.short	0x0101


	//----- nvinfo : EIATTR_VRC_CTA_INIT_COUNT
	.align		4
        /*0034*/ 	.byte	0x02, 0x4a
	.zero		1
	.zero		1


	//----- nvinfo : EIATTR_EXIT_INSTR_OFFSETS
	.align		4
        /*0038*/ 	.byte	0x04, 0x1c
        /*003a*/ 	.short	(.L_53 - .L_52)


	//   ....[0]....
.L_52:
        /*003c*/ 	.word	0x000000c0


	//----- nvinfo : EIATTR_MAX_THREADS
	.align		4
.L_53:
        /*0040*/ 	.byte	0x04, 0x05
        /*0042*/ 	.short	(.L_55 - .L_54)
.L_54:
        /*0044*/ 	.word	0x00000006
        /*0048*/ 	.word	0x00000001
        /*004c*/ 	.word	0x00000001


	//----- nvinfo : EIATTR_CBANK_PARAM_SIZE
	.align		4
.L_55:
        /*0050*/ 	.byte	0x03, 0x19
        /*0052*/ 	.short	0x0010


	//----- nvinfo : EIATTR_PARAM_CBANK
	.align		4
        /*0054*/ 	.byte	0x04, 0x0a
        /*0056*/ 	.short	(.L_57 - .L_56)
	.align		4
.L_56:
        /*0058*/ 	.word	index@(.nv.constant0.default_function_kernel_1)
        /*005c*/ 	.short	0x0380
        /*005e*/ 	.short	0x0010


	//----- nvinfo : EIATTR_SW_WAR
	.align		4
.L_57:
        /*0060*/ 	.byte	0x04, 0x36
        /*0062*/ 	.short	(.L_59 - .L_58)
.L_58:
        /*0064*/ 	.word	0x00000008
.L_59:


//--------------------- .nv.callgraph             --------------------------
	.section	.nv.callgraph,"",@"SHT_CUDA_CALLGRAPH"
	.align	4
	.sectionentsize	8
	.align		4
        /*0000*/ 	.word	0x00000000
	.align		4
        /*0004*/ 	.word	0xffffffff
	.align		4
        /*0008*/ 	.word	0x00000000
	.align		4
        /*000c*/ 	.word	0xfffffffe
	.align		4
        /*0010*/ 	.word	0x00000000
	.align		4
        /*0014*/ 	.word	0xfffffffd
	.align		4
        /*0018*/ 	.word	0x00000000
	.align		4
        /*001c*/ 	.word	0xfffffffc


//--------------------- .text.default_function_kernel --------------------------
	.section	.text.default_function_kernel,"ax",@progbits
	.align	128
        .global         default_function_kernel
        .type           default_function_kernel,@function
        .size           default_function_kernel,(.L_x_3 - default_function_kernel)
        .other          default_function_kernel,@"STO_CUDA_ENTRY STV_DEFAULT"
default_function_kernel:
.text.default_function_kernel:
[----:B------:R-:W-:Y:S01]  /*0000*/  LDC R1, c[0x0][0x37c] ;  /* 0x0000df00ff017b82 */ /* 0x000fe20000000800 */
[----:B------:R-:W0:Y:S07]  /*0010*/  S2R R5, SR_TID.X ;  /* 0x0000000000057919 */ /* 0x000e2e0000002100 */
[----:B------:R-:W1:Y:S02]  /*0020*/  S2UR UR5, SR_CTAID.X ;  /* 0x00000000000579c3 */ /* 0x000e640000002500 */
[----:B-1----:R-:W-:Y:S01]  /*0030*/  USHF.L.U32 UR4, UR5, 0x2, URZ ;  /* 0x0000000205047899 */ /* 0x002fe200080006ff */
[----:B0-----:R-:W-:-:S05]  /*0040*/  SHF.R.U32.HI R0, RZ, 0x3, R5 ;  /* 0x00000003ff007819 */ /* 0x001fca0000011605 */
[----:B------:R-:W-:-:S04]  /*0050*/  LOP3.LUT R0, R0, UR4, RZ, 0xfc, !PT ;  /* 0x0000000400007c12 */ /* 0x000fc8000f8efcff */
[----:B------:R-:W-:-:S13]  /*0060*/  ISETP.GT.U32.AND P0, PT, R0, 0x8, PT ;  /* 0x000000080000780c */ /* 0x000fda0003f04070 */
[----:B------:R-:W-:Y:S05]  /*0070*/  @P0 EXIT ;  /* 0x000000000000094d */ /* 0x000fea0003800000 */
[----:B------:R-:W0:Y:S01]  /*0080*/  LDC.64 R2, c[0x0][0x388] ;  /* 0x0000e200ff027b82 */ /* 0x000e220000000a00 */
[----:B------:R-:W1:Y:S01]  /*0090*/  LDCU.64 UR6, c[0x0][0x358] ;  /* 0x00006b00ff0677ac */ /* 0x000e620008000a00 */
[----:B------:R-:W-:-:S06]  /*00a0*/  USHF.L.U32 UR4, UR5, 0x5, URZ ;  /* 0x0000000505047899 */ /* 0x000fcc00080006ff */
[----:B------:R-:W-:-:S05]  /*00b0*/  LOP3.LUT R5, R5, UR4, RZ, 0xfc, !PT ;  /* 0x0000000405057c12 */ /* 0x000fca000f8efcff */
[----:B0-----:R-:W-:-:S05]  /*00c0*/  IMAD.WIDE.U32 R2, R5, 0x4, R2 ;  /* 0x0000000405027825 */ /* 0x001fca00078e0002 */
[----:B-1----:R-:W2:Y:S01]  /*00d0*/  LDG.E.CONSTANT R0, desc[UR6][R2.64] ;  /* 0x0000000602007981 */ /* 0x002ea2000c1e9900 */
[----:B------:R-:W-:Y:S02]  /*00e0*/  HFMA2 R8, -RZ, RZ, 1.625, 0 ;  /* 0x3e800000ff087431 */ /* 0x000fe400000001ff */
[C---:B--2---:R-:W-:Y:S01]  /*00f0*/  FFMA R4, R0.reuse, R0, 1 ;  /* 0x3f80000000047423 */ /* 0x044fe20000000000 */
[----:B------:R-:W-:-:S03]  /*0100*/  FSETP.GT.AND P0, PT, |R0|, 8388608, PT ;  /* 0x4b0000000000780b */ /* 0x000fc60003f04200 */
[----:B------:R-:W0:Y:S02]  /*0110*/  MUFU.RSQ R7, R4 ;  /* 0x0000000400077308 */ /* 0x000e240000001400 */
[----:B0-----:R-:W-:-:S06]  /*0120*/  FFMA R7, R4, R7, 1 ;  /* 0x3f80000004077423 */ /* 0x001fcc0000000007 */
[----:B------:R-:W0:Y:S02]  /*0130*/  MUFU.RCP R7, R7 ;  /* 0x0000000700077308 */ /* 0x000e240000001000 */
[----:B0-----:R-:W-:Y:S01]  /*0140*/  FMUL R9, |R0|, R7 ;  /* 0x0000000700097220 */ /* 0x001fe20000400200 */
[----:B------:R-:W-:-:S03]  /*0150*/  MOV R7, 0x3d39bf78 ;  /* 0x3d39bf7800077802 */ /* 0x000fc60000000f00 */
[----:B------:R-:W-:-:S05]  /*0160*/  FFMA R9, |R0|, R9, |R0| ;  /* 0x0000000900097223 */ /* 0x000fca0000000600 */
[----:B------:R-:W-:-:S04]  /*0170*/  FSEL R9, |R0|, R9, P0 ;  /* 0x0000000900097208 */ /* 0x000fc80000000200 */
[C---:B------:R-:W-:Y:S01]  /*0180*/  ISETP.GE.U32.AND P1, PT, R9.reuse, 0x7f800000, PT ;  /* 0x7f8000000900780c */ /* 0x040fe20003f26070 */
[----:B------:R-:W-:-:S03]  /*0190*/  FADD.RZ R6, R9, 1 ;  /* 0x3f80000009067421 */ /* 0x000fc6000000c000 */
[----:B------:R-:W-:Y:S02]  /*01a0*/  ISETP.GT.AND P2, PT, R9, -0x40800000, P1 ;  /* 0xbf8000000900780c */ /* 0x000fe40000f44270 */
[----:B------:R-:W-:-:S04]  /*01b0*/  IADD3 R6, PT, PT, R6, -0x3f400000, RZ ;  /* 0xc0c0000006067810 */ /* 0x000fc80007ffe0ff */
[----:B------:R-:W-:-:S03]  /*01c0*/  LOP3.LUT R6, R6, 0xff800000, RZ, 0xc0, !PT ;  /* 0xff80000006067812 */ /* 0x000fc600078ec0ff */
[----:B------:R-:W-:Y:S02]  /*01d0*/  @P1 MOV R4, 0x7f800000 ;  /* 0x7f80000000041802 */ /* 0x000fe40000000f00 */
[----:B------:R-:W-:Y:S02]  /*01e0*/  IADD3 R3, PT, PT, -R6, 0x40800000, RZ ;  /* 0x4080000006037810 */ /* 0x000fe40007ffe1ff */
[-C--:B------:R-:W-:Y:S02]  /*01f0*/  IADD3 R2, PT, PT, R9, -R6.reuse, RZ ;  /* 0x8000000609027210 */ /* 0x080fe40007ffe0ff */
[----:B------:R-:W-:Y:S01]  /*0200*/  I2FP.F32.S32 R6, R6 ;  /* 0x0000000600067245 */ /* 0x000fe20000201400 */
[----:B------:R-:W-:-:S04]  /*0210*/  FFMA R3, R3, R8, -1 ;  /* 0xbf80000003037423 */ /* 0x000fc80000000008 */
[----:B------:R-:W-:Y:S01]  /*0220*/  FADD R2, R2, R3 ;  /* 0x0000000302027221 */ /* 0x000fe20000000000 */
[----:B------:R-:W-:-:S03]  /*0230*/  FMUL R6, R6, 1.1920928955078125e-07 ;  /* 0x3400000006067820 */ /* 0x000fc60000400000 */
[----:B------:R-:W-:-:S04]  /*0240*/  FFMA R3, R2, -R7, 0.10546888411045074463 ;  /* 0x3dd8001202037423 */ /* 0x000fc80000000807 */
[----:B------:R-:W-:-:S04]  /*0250*/  FFMA R3, R2, R3, -0.13229703903198242188 ;  /* 0xbe0778e002037423 */ /* 0x000fc80000000003 */
[----:B------:R-:W-:-:S04]  /*0260*/  FFMA R3, R2, R3, 0.14491446316242218018 ;  /* 0x3e14647502037423 */ /* 0x000fc80000000003 */
[----:B------:R-:W-:-:S04]  /*0270*/  FFMA R3, R2, R3, -0.16641564667224884033 ;  /* 0xbe2a68dd02037423 */ /* 0x000fc80000000003 */
[----:B------:R-:W-:-:S04]  /*0280*/  FFMA R3, R2, R3, 0.19988867640495300293 ;  /* 0x3e4caf9e02037423 */ /* 0x000fc80000000003 */
[----:B------:R-:W-:-:S04]  /*0290*/  FFMA R3, R2, R3, -0.25000196695327758789 ;  /* 0xbe80004202037423 */ /* 0x000fc80000000003 */
[----:B------:R-:W-:-:S04]  /*02a0*/  FFMA R3, R2, R3, 0.33333510160446166992 ;  /* 0x3eaaaae602037423 */ /* 0x000fc80000000003 */
[----:B------:R-:W-:-:S04]  /*02b0*/  FFMA R3, R2, R3, -0.5 ;  /* 0xbf00000002037423 */ /* 0x000fc80000000003 */
[----:B------:R-:W-:-:S04]  /*02c0*/  FMUL R3, R2, R3 ;  /* 0x0000000302037220 */ /* 0x000fc80000400000 */
[----:B------:R-:W-:-:S04]  /*02d0*/  FFMA R3, R2, R3, R2 ;  /* 0x0000000302037223 */ /* 0x000fc80000000002 */
[----:B------:R-:W-:Y:S01]  /*02e0*/  FFMA R6, R6, 0.69314718246459960938, R3 ;  /* 0x3f31721806067823 */ /* 0x000fe20000000003 */
[C---:B------:R-:W-:Y:S01]  /*02f0*/  @P2 FFMA R6, R9.reuse, R4, +INF ;  /* 0x7f80000009062423 */ /* 0x040fe20000000004 */
[----:B------:R-:W0:Y:S01]  /*0300*/  LDC.64 R2, c[0x0][0x380] ;  /* 0x0000e000ff027b82 */ /* 0x000e220000000a00 */
[----:B------:R-:W-:-:S04]  /*0310*/  @P1 FSETP.NEU.AND P2, PT, R9, RZ, PT ;  /* 0x000000ff0900120b */ /* 0x000fc80003f4d000 */
[----:B------:R-:W-:-:S05]  /*0320*/  @P1 FSEL R6, R6, -RZ, P2 ;  /* 0x800000ff06061208 */ /* 0x000fca0001000000 */
[----:B------:R-:W-:Y:S01]  /*0330*/  @P0 FADD R6, R6, 0.69314718246459960938 ;  /* 0x3f31721806060421 */ /* 0x000fe20000000000 */
[----:B------:R-:W-:-:S04]  /*0340*/  FSETP.NAN.AND P0, PT, |R0|, |R0|, PT ;  /* 0x400000000000720b */ /* 0x000fc80003f08200 */
[----:B------:R-:W-:Y:S01]  /*0350*/  LOP3.LUT R0, R6, 0x80000000, R0, 0xb8, !PT ;  /* 0x8000000006007812 */ /* 0x000fe200078eb800 */
[----:B0-----:R-:W-:-:S03]  /*0360*/  IMAD.WIDE.U32 R2, R5, 0x4, R2 ;  /* 0x0000000405027825 */ /* 0x001fc600078e0002 */
[----:B------:R-:W-:-:S05]  /*0370*/  FSEL R5, R0, R6, !P0 ;  /* 0x0000000600057208 */ /* 0x000fca0004000000 */
[----:B------:R-:W-:Y:S01]  /*0380*/  STG.E desc[UR6][R2.64], R5 ;  /* 0x0000000502007986 */ /* 0x000fe2000c101906 */
[----:B------:R-:W-:Y:S05]  /*0390*/  EXIT ;  /* 0x000000000000794d */ /* 0x000fea0003800000 */
.L_x_0:
[----:B------:R-:W-:-:S00]  /*03a0*/  BRA `(.L_x_0) ;  /* 0xfffffffc00fc7947 */ /* 0x000fc0000383ffff */
[----:B------:R-:W-:-:S00]  /*03b0*/  NOP ;  /* 0x0000000000007918 */ /* 0x000fc00000000000 */
        /* <DEDUP_REMOVED lines=12> */
.L_x_3:


//--------------------- .text.default_function_kernel_2 --------------------------
	.section	.text.default_function_kernel_2,"ax",@progbits
	.align	128
        .global         default_function_kernel_2
        .type           default_function_kernel_2,@function
        .size           default_function_kernel_2,(.L_x_4 - default_function_kernel_2)
        .other          default_function_kernel_2,@"STO_CUDA_ENTRY STV_DEFAULT"
default_function_kernel_2:
.text.default_function_kernel_2:
        /* <DEDUP_REMOVED lines=12> */
[----:B0-----:R-:W-:-:S06]  /*00c0*/  IMAD.WIDE.U32 R2, R5, 0x4, R2 ;  /* 0x0000000405027825 */ /* 0x001fcc00078e0002 */
[----:B-1----:R0:W2:Y:S01]  /*00d0*/  LDG.E.CONSTANT R2, desc[UR6][R2.64] ;  /* 0x0000000602027981 */ /* 0x0020a2000c1e9900 */
[----:B------:R-:W-:Y:S01]  /*00e0*/  HFMA2 R0, -RZ, RZ, 1.75, 0 ;  /* 0x3f000000ff007431 */ /* 0x000fe200000001ff */
[----:B0-----:R-:W-:Y:S01]  /*00f0*/  MOV R3, 0x3d10ecef ;  /* 0x3d10ecef00037802 */ /* 0x001fe20000000f00 */
[----:B--2---:R-:W0:Y:S02]  /*0100*/  FRND.CEIL R7, R2 ;  /* 0x0000000200077307 */ /* 0x004e240000209000 */
[----:B0-----:R-:W-:-:S04]  /*0110*/  FADD R7, R2, R7 ;  /* 0x0000000702077221 */ /* 0x001fc80000000000 */
[C---:B------:R-:W-:Y:S01]  /*0120*/  FFMA R0, |R7|.reuse, -R0, 0.5 ;  /* 0x3f00000007007423 */ /* 0x040fe20000000a00 */
[C---:B------:R-:W-:Y:S02]  /*0130*/  FSETP.NEU.AND P1, PT, |R7|.reuse, 1, PT ;  /* 0x3f8000000700780b */ /* 0x040fe40003f2d200 */
[----:B------:R-:W-:Y:S01]  /*0140*/  FSETP.GT.AND P0, PT, |R7|, 0.56000000238418579102, PT ;  /* 0x3f0f5c290700780b */ /* 0x000fe20003f04200 */
[----:B------:R-:W0:Y:S02]  /*0150*/  MUFU.RSQ R9, R0 ;  /* 0x0000000000097308 */ /* 0x000e240000001400 */
[----:B0-----:R-:W-:Y:S01]  /*0160*/  FMUL R4, R0, R9 ;  /* 0x0000000900047220 */ /* 0x001fe20000400000 */
[----:B------:R-:W-:-:S04]  /*0170*/  FMUL R9, R9, -0.5 ;  /* 0xbf00000009097820 */ /* 0x000fc80000400000 */
[----:B------:R-:W-:-:S04]  /*0180*/  FFMA R9, R4, R9, 0.5 ;  /* 0x3f00000004097423 */ /* 0x000fc80000000009 */
[----:B------:R-:W-:-:S05]  /*0190*/  FFMA R9, R4, R9, R4 ;  /* 0x0000000904097223 */ /* 0x000fca0000000004 */
[----:B------:R-:W-:Y:S02]  /*01a0*/  FSEL R2, R9, RZ, P1 ;  /* 0x000000ff09027208 */ /* 0x000fe40000800000 */
[----:B------:R-:W-:Y:S02]  /*01b0*/  FSETP.GT.AND P1, PT, R7, 0.56000000238418579102, PT ;  /* 0x3f0f5c290700780b */ /* 0x000fe40003f24000 */
[----:B------:R-:W-:-:S04]  /*01c0*/  FSEL R2, R2, |R7|, P0 ;  /* 0x4000000702027208 */ /* 0x000fc80000000000 */
[----:B------:R-:W-:Y:S01]  /*01d0*/  LOP3.LUT R4, R2, 0x80000000, R7, 0xb8, !PT ;  /* 0x8000000002047812 */ /* 0x000fe200078eb807 */
[----:B------:R-:W-:-:S04]  /*01e0*/  HFMA2 R7, -RZ, RZ, 1.9599609375, 20144 ;  /* 0x3fd774ebff077431 */ /* 0x000fc800000001ff */
[----:B------:R-:W-:-:S04]  /*01f0*/  FMUL R0, R4, R4 ;  /* 0x0000000404007220 */ /* 0x000fc80000400000 */
[----:B------:R-:W-:-:S04]  /*0200*/  FFMA R3, R0, R3, 0.016980519518256187439 ;  /* 0x3c8b1abb00037423 */ /* 0x000fc80000000003 */
[----:B------:R-:W-:-:S04]  /*0210*/  FFMA R3, R0, R3, 0.030762933194637298584 ;  /* 0x3cfc028c00037423 */ /* 0x000fc80000000003 */
[----:B------:R-:W-:-:S04]  /*0220*/  FFMA R3, R0, R3, 0.044709417968988418579 ;  /* 0x3d37213900037423 */ /* 0x000fc80000000003 */
[C---:B------:R-:W-:Y:S02]  /*0230*/  FFMA R9, R0.reuse, R3, 0.074989043176174163818 ;  /* 0x3d9993db00097423 */ /* 0x040fe40000000003 */
[----:B------:R-:W0:Y:S02]  /*0240*/  LDC.64 R2, c[0x0][0x380] ;  /* 0x0000e000ff027b82 */ /* 0x000e240000000a00 */
[----:B------:R-:W-:-:S04]  /*0250*/  FFMA R9, R0, R9, 0.16666707396507263184 ;  /* 0x3e2aaac600097423 */ /* 0x000fc80000000009 */
[----:B------:R-:W-:-:S04]  /*0260*/  FMUL R9, R0, R9 ;  /* 0x0000000900097220 */ /* 0x000fc80000400000 */
[----:B------:R-:W-:-:S05]  /*0270*/  FFMA R9, R4, R9, R4 ;  /* 0x0000000904097223 */ /* 0x000fca0000000004 */
[----:B------:R-:W-:-:S05]  /*0280*/  FSEL R0, R9, -R9, P0 ;  /* 0x8000000909007208 */ /* 0x000fca0000000000 */
[----:B------:R-:W-:Y:S01]  /*0290*/  @!P1 FFMA R9, R7, 0.93318945169448852539, R0 ;  /* 0x3f6ee58107099823 */ /* 0x000fe20000000000 */
[----:B0-----:R-:W-:-:S04]  /*02a0*/  IMAD.WIDE.U32 R2, R5, 0x4, R2 ;  /* 0x0000000405027825 */ /* 0x001fc800078e0002 */
[----:B------:R-:W-:-:S05]  /*02b0*/  @P0 FADD R9, R9, R9 ;  /* 0x0000000909090221 */ /* 0x000fca0000000000 */
[----:B------:R-:W-:Y:S01]  /*02c0*/  STG.E desc[UR6][R2.64], R9 ;  /* 0x0000000902007986 */ /* 0x000fe2000c101906 */
[----:B------:R-:W-:Y:S05]  /*02d0*/  EXIT ;  /* 0x000000000000794d */ /* 0x000fea0003800000 */
.L_x_1:
        /* <DEDUP_REMOVED lines=10> */
.L_x_4:


//--------------------- .text.default_function_kernel_1 --------------------------
	.section	.text.default_function_kernel_1,"ax",@progbits
	.align	128
        .global         default_function_kernel_1
        .type           default_function_kernel_1,@function
        .size           default_function_kernel_1,(.L_x_5 - default_function_kernel_1)
        .other          default_function_kernel_1,@"STO_CUDA_ENTRY STV_DEFAULT"
default_function_kernel_1:
.text.default_function_kernel_1:
[----:B------:R-:W-:Y:S01]  /*0000*/  LDC R1, c[0x0][0x37c] ;  /* 0x0000df00ff017b82 */ /* 0x000fe20000000800 */
[----:B------:R-:W0:Y:S07]  /*0010*/  S2R R7, SR_CTAID.X ;  /* 0x0000000000077919 */ /* 0x000e2e0000002500 */
[----:B------:R-:W1:Y:S01]  /*0020*/  LDC.64 R2, c[0x0][0x388] ;  /* 0x0000e200ff027b82 */ /* 0x000e620000000a00 */
[----:B------:R-:W2:Y:S01]  /*0030*/  LDCU.64 UR4, c[0x0][0x358] ;  /* 0x00006b00ff0477ac */ /* 0x000ea20008000a00 */
[----:B------:R-:W0:Y:S06]  /*0040*/  S2R R0, SR_TID.X ;  /* 0x0000000000007919 */ /* 0x000e2c0000002100 */
[----:B------:R-:W3:Y:S01]  /*0050*/  LDC.64 R4, c[0x0][0x380] ;  /* 0x0000e000ff047b82 */ /* 0x000ee20000000a00 */
[----:B0-----:R-:W-:-:S04]  /*0060*/  IMAD R7, R7, 0x6, R0 ;  /* 0x0000000607077824 */ /* 0x001fc800078e0200 */
[----:B-1----:R-:W-:-:S06]  /*0070*/  IMAD.WIDE.U32 R2, R7, 0x4, R2 ;  /* 0x0000000407027825 */ /* 0x002fcc00078e0002 */
[----:B--2---:R-:W2:Y:S01]  /*0080*/  LDG.E.CONSTANT R2, desc[UR4][R2.64] ;  /* 0x0000000402027981 */ /* 0x004ea2000c1e9900 */
[----:B---3--:R-:W-:-:S04]  /*0090*/  IMAD.WIDE.U32 R4, R7, 0x4, R4 ;  /* 0x0000000407047825 */ /* 0x008fc800078e0004 */
[----:B--2---:R-:W-:-:S05]  /*00a0*/  FADD R7, R2, |R2| ;  /* 0x4000000202077221 */ /* 0x004fca0000000000 */
[----:B------:R-:W-:Y:S01]  /*00b0*/  STG.E desc[UR4][R4.64], R7 ;  /* 0x0000000704007986 */ /* 0x000fe2000c101904 */
[----:B------:R-:W-:Y:S05]  /*00c0*/  EXIT ;  /* 0x000000000000794d */ /* 0x000fea0003800000 */
.L_x_2:
        /* <DEDUP_REMOVED lines=11> */
.L_x_5:


//--------------------- .nv.shared.reserved.0     --------------------------
	.section	.nv.shared.reserved.0,"aw",@nobits
	.weak		__nv_reservedSMEM_offset_0_alias
	.size		__nv_reservedSMEM_offset_0_alias, 0, 64
	.other		__nv_reservedSMEM_offset_0_alias,@"STO_CUDA_RESERVED_SHARED STV_DEFAULT"
__nv_reservedSMEM_offset_0_alias:
	.zero		0
	.zero		64


//--------------------- .nv.constant0.default_function_kernel --------------------------
	.section	.nv.constant0.default_function_kernel,"a",@progbits
	.sectionflags	@""
	.align	4
.nv.constant0.default_function_kernel:
	.zero		912


//--------------------- .nv.constant0.default_function_kernel_2 --------------------------
	.section	.nv.constant0.default_function_kernel_2,"a",@progbits
	.sectionflags	@""
	.align	4
.nv.constant0.default_function_kernel_2:
	.zero		912


//--------------------- .nv.constant0.default_function_kernel_1 --------------------------
	.section	.nv.constant0.default_function_kernel_1,"a",@progbits
	.sectionflags	@""
	.align	4
.nv.constant0.default_function_kernel_1:
	.zero		912


//--------------------- SYMBOLS --------------------------

	.type		.nv.reservedSmem.offset0,@object
	.size		.nv.reservedSmem.offset0,0x4
